//
// Generated by NVIDIA NVVM Compiler
//
// Compiler Build ID: CL-36424714
// Cuda compilation tools, release 13.0, V13.0.88
// Based on NVVM 20.0.0
//

.version 9.0
.target sm_100
.address_size 64

	// .globl	_Z5saxpyPfS_ff

.visible .entry _Z5saxpyPfS_ff(
	.param .u64 .ptr .align 1 _Z5saxpyPfS_ff_param_0,
	.param .u64 .ptr .align 1 _Z5saxpyPfS_ff_param_1,
	.param .f32 _Z5saxpyPfS_ff_param_2,
	.param .f32 _Z5saxpyPfS_ff_param_3
)
{
	.reg .b32 	%r<5>;
	.reg .b32 	%f<5>;
	.reg .b64 	%rd<8>;

	ld.param.u64 	%rd1, [_Z5saxpyPfS_ff_param_0];
	ld.param.u64 	%rd2, [_Z5saxpyPfS_ff_param_1];
	ld.param.f32 	%f1, [_Z5saxpyPfS_ff_param_2];
	ld.param.f32 	%f2, [_Z5saxpyPfS_ff_param_3];
	cvta.to.global.u64 	%rd3, %rd2;
	cvta.to.global.u64 	%rd4, %rd1;
	mov.u32 	%r1, %ntid.x;
	mov.u32 	%r2, %ctaid.x;
	mov.u32 	%r3, %tid.x;
	mad.lo.s32 	%r4, %r1, %r2, %r3;
	mul.wide.s32 	%rd5, %r4, 4;
	add.s64 	%rd6, %rd4, %rd5;
	ld.global.f32 	%f3, [%rd6];
	add.s64 	%rd7, %rd3, %rd5;
	fma.rn.f32 	%f4, %f1, %f3, %f2;
	st.global.f32 	[%rd7], %f4;
	ret;

}


// ===== COMPILED SASS (sm_100) =====

	.target	sm_100

	.elftype	@"ET_EXEC"


//--------------------- .note.nv.tkinfo           --------------------------
	.section	.note.nv.tkinfo,"",@"SHT_NOTE"
	.sectionflags	@"SHF_NOTE_NV_TKINFO"
	.tkinfo
        /*0018*/ 	.word	0x00000002
        /*0030*/ 	.string	""
        /*0030*/ 	.string	"ptxas"
        /*0030*/ 	.string	"Cuda compilation tools, release 13.0, V13.0.88"
        /*0030*/ 	.string	"Build cuda_13.0.r13.0/compiler.36424714_0"
        /*0030*/ 	.string	"-arch sm_100 -m 64 "



//--------------------- .note.nv.cuinfo           --------------------------
	.section	.note.nv.cuinfo,"",@"SHT_NOTE"
	.sectionflags	@"SHF_NOTE_NV_CUINFO"
        /*0018*/ 	.short	0x0002
        /*001a*/ 	.short	0x0064
        /*001c*/ 	.short	0x0082
	.zero		2


//--------------------- .nv.info                  --------------------------
	.section	.nv.info,"",@"SHT_CUDA_INFO"
	.align	4


	//----- nvinfo : EIATTR_REGCOUNT
	.align		4
        /*0000*/ 	.byte	0x04, 0x2f
        /*0002*/ 	.short	(.L_1 - .L_0)
	.align		4
.L_0:
        /*0004*/ 	.word	index@(_Z5saxpyPfS_ff)
        /*0008*/ 	.word	0x0000000c


	//----- nvinfo : EIATTR_FRAME_SIZE
	.align		4
.L_1:
        /*000c*/ 	.byte	0x04, 0x11
        /*000e*/ 	.short	(.L_3 - .L_2)
	.align		4
.L_2:
        /*0010*/ 	.word	index@(_Z5saxpyPfS_ff)
        /*0014*/ 	.word	0x00000000


	//----- nvinfo : EIATTR_MIN_STACK_SIZE
	.align		4
.L_3:
        /*0018*/ 	.byte	0x04, 0x12
        /*001a*/ 	.short	(.L_5 - .L_4)
	.align		4
.L_4:
        /*001c*/ 	.word	index@(_Z5saxpyPfS_ff)
        /*0020*/ 	.word	0x00000000
.L_5:


//--------------------- .nv.compat                --------------------------
	.section	.nv.compat,"",@"SHT_CUDA_COMPAT_INFO"
	.align	4
        /*0000*/ 	.byte	0x02, 0x09, 0x00, 0x00, 0x02, 0x02, 0x01, 0x00, 0x02, 0x05, 0x05, 0x00, 0x03, 0x07, 0x01, 0x01
        /*0010*/ 	.byte	0x02, 0x03, 0x00, 0x00, 0x02, 0x06, 0x01, 0x00, 0x04, 0x0b, 0x08, 0x00, 0x09, 0x00, 0x00, 0x00
        /*0020*/ 	.byte	0x00, 0x00, 0x00, 0x00


//--------------------- .nv.info._Z5saxpyPfS_ff   --------------------------
	.section	.nv.info._Z5saxpyPfS_ff,"",@"SHT_CUDA_INFO"
	.sectionflags	@""
	.align	4


	//----- nvinfo : EIATTR_CUDA_API_VERSION
	.align		4
        /*0000*/ 	.byte	0x04, 0x37
        /*0002*/ 	.short	(.L_7 - .L_6)
.L_6:
        /*0004*/ 	.word	0x00000082


	//----- nvinfo : EIATTR_KPARAM_INFO
	.align		4
.L_7:
        /*0008*/ 	.byte	0x04, 0x17
        /*000a*/ 	.short	(.L_9 - .L_8)
.L_8:
        /*000c*/ 	.word	0x00000000
        /*0010*/ 	.short	0x0003
        /*0012*/ 	.short	0x0014
        /*0014*/ 	.byte	0x00, 0xf0, 0x11, 0x00


	//----- nvinfo : EIATTR_KPARAM_INFO
	.align		4
.L_9:
        /*0018*/ 	.byte	0x04, 0x17
        /*001a*/ 	.short	(.L_11 - .L_10)
.L_10:
        /*001c*/ 	.word	0x00000000
        /*0020*/ 	.short	0x0002
        /*0022*/ 	.short	0x0010
        /*0024*/ 	.byte	0x00, 0xf0, 0x11, 0x00


	//----- nvinfo : EIATTR_KPARAM_INFO
	.align		4
.L_11:
        /*0028*/ 	.byte	0x04, 0x17
        /*002a*/ 	.short	(.L_13 - .L_12)
.L_12:
        /*002c*/ 	.word	0x00000000
        /*0030*/ 	.short	0x0001
        /*0032*/ 	.short	0x0008
        /*0034*/ 	.byte	0x00, 0xf5, 0x21, 0x00


	//----- nvinfo : EIATTR_KPARAM_INFO
	.align		4
.L_13:
        /*0038*/ 	.byte	0x04, 0x17
        /*003a*/ 	.short	(.L_15 - .L_14)
.L_14:
        /*003c*/ 	.word	0x00000000
        /*0040*/ 	.short	0x0000
        /*0042*/ 	.short	0x0000
        /*0044*/ 	.byte	0x00, 0xf5, 0x21, 0x00


	//----- nvinfo : EIATTR_SPARSE_MMA_MASK
	.align		4
.L_15:
        /*0048*/ 	.byte	0x03, 0x50
        /*004a*/ 	.short	0x0000


	//----- nvinfo : EIATTR_MAXREG_COUNT
	.align		4
        /*004c*/ 	.byte	0x03, 0x1b
        /*004e*/ 	.short	0x00ff


	//----- nvinfo : EIATTR_MERCURY_ISA_VERSION
	.align		4
        /*0050*/ 	.byte	0x03, 0x5f
        /*0052*/ 	.short	0x0101


	//----- nvinfo : EIATTR_VRC_CTA_INIT_COUNT
	.align		4
        /*0054*/ 	.byte	0x02, 0x4a
	.zero		1
	.zero		1


	//----- nvinfo : EIATTR_EXIT_INSTR_OFFSETS
	.align		4
        /*0058*/ 	.byte	0x04, 0x1c
        /*005a*/ 	.short	(.L_17 - .L_16)


	//   ....[0]....
.L_16:
        /*005c*/ 	.word	0x000000e0


	//----- nvinfo : EIATTR_CBANK_PARAM_SIZE
	.align		4
.L_17:
        /*0060*/ 	.byte	0x03, 0x19
        /*0062*/ 	.short	0x0018


	//----- nvinfo : EIATTR_PARAM_CBANK
	.align		4
        /*0064*/ 	.byte	0x04, 0x0a
        /*0066*/ 	.short	(.L_19 - .L_18)
	.align		4
.L_18:
        /*0068*/ 	.word	index@(.nv.constant0._Z5saxpyPfS_ff)
        /*006c*/ 	.short	0x0380
        /*006e*/ 	.short	0x0018


	//----- nvinfo : EIATTR_SW_WAR
	.align		4
.L_19:
        /*0070*/ 	.byte	0x04, 0x36
        /*0072*/ 	.short	(.L_21 - .L_20)
.L_20:
        /*0074*/ 	.word	0x00000008
.L_21:


//--------------------- .nv.callgraph             --------------------------
	.section	.nv.callgraph,"",@"SHT_CUDA_CALLGRAPH"
	.align	4
	.sectionentsize	8
	.align		4
        /*0000*/ 	.word	0x00000000
	.align		4
        /*0004*/ 	.word	0xffffffff
	.align		4
        /*0008*/ 	.word	0x00000000
	.align		4
        /*000c*/ 	.word	0xfffffffe
	.align		4
        /*0010*/ 	.word	0x00000000
	.align		4
        /*0014*/ 	.word	0xfffffffd
	.align		4
        /*0018*/ 	.word	0x00000000
	.align		4
        /*001c*/ 	.word	0xfffffffc


//--------------------- .text._Z5saxpyPfS_ff      --------------------------
	.section	.text._Z5saxpyPfS_ff,"ax",@progbits
	.align	128
        .global         _Z5saxpyPfS_ff
        .type           _Z5saxpyPfS_ff,@function
        .size           _Z5saxpyPfS_ff,(.L_x_1 - _Z5saxpyPfS_ff)
        .other          _Z5saxpyPfS_ff,@"STO_CUDA_ENTRY STV_DEFAULT"
_Z5saxpyPfS_ff:
.text._Z5saxpyPfS_ff:
[----:B------:R-:W-:Y:S01]  /*0000*/  LDC R1, c[0x0][0x37c] ;  /* 0x0000df00ff017b82 */ /* 0x000fe20000000800 */
[----:B------:R-:W0:Y:S07]  /*0010*/  S2R R7, SR_CTAID.X ;  /* 0x0000000000077919 */ /* 0x000e2e0000002500 */
[----:B------:R-:W1:Y:S01]  /*0020*/  LDC.64 R2, c[0x0][0x380] ;  /* 0x0000e000ff027b82 */ /* 0x000e620000000a00 */
[----:B------:R-:W0:Y:S01]  /*0030*/  LDCU UR6, c[0x0][0x360] ;  /* 0x00006c00ff0677ac */ /* 0x000e220008000800 */
[----:B------:R-:W0:Y:S01]  /*0040*/  S2R R0, SR_TID.X ;  /* 0x0000000000007919 */ /* 0x000e220000002100 */
[----:B------:R-:W2:Y:S05]  /*0050*/  LDCU.64 UR4, c[0x0][0x358] ;  /* 0x00006b00ff0477ac */ /* 0x000eaa0008000a00 */
[----:B------:R-:W3:Y:S08]  /*0060*/  LDC.64 R4, c[0x0][0x388] ;  /* 0x0000e200ff047b82 */ /* 0x000ef00000000a00 */
[----:B------:R-:W4:Y:S01]  /*0070*/  LDC.64 R8, c[0x0][0x390] ;  /* 0x0000e400ff087b82 */ /* 0x000f220000000a00 */
[----:B0-----:R-:W-:-:S04]  /*0080*/  IMAD R7, R7, UR6, R0 ;  /* 0x0000000607077c24 */ /* 0x001fc8000f8e0200 */
[----:B-1----:R-:W-:-:S06]  /*0090*/  IMAD.WIDE R2, R7, 0x4, R2 ;  /* 0x0000000407027825 */ /* 0x002fcc00078e0202 */
[----:B--2---:R-:W4:Y:S01]  /*00a0*/  LDG.E R2, desc[UR4][R2.64] ;  /* 0x0000000402027981 */ /* 0x004f22000c1e1900 */
[----:B---3--:R-:W-:-:S04]  /*00b0*/  IMAD.WIDE R4, R7, 0x4, R4 ;  /* 0x0000000407047825 */ /* 0x008fc800078e0204 */
[----:B----4-:R-:W-:-:S05]  /*00c0*/  FFMA R7, R2, R8, R9 ;  /* 0x0000000802077223 */ /* 0x010fca0000000009 */
[----:B------:R-:W-:Y:S01]  /*00d0*/  STG.E desc[UR4][R4.64], R7 ;  /* 0x0000000704007986 */ /* 0x000fe2000c101904 */
[----:B------:R-:W-:Y:S05]  /*00e0*/  EXIT ;  /* 0x000000000000794d */ /* 0x000fea0003800000 */
.L_x_0:
[----:B------:R-:W-:-:S00]  /*00f0*/  BRA `(.L_x_0) ;  /* 0xfffffffc00fc7947 */ /* 0x000fc0000383ffff */
[----:B------:R-:W-:-:S00]  /*0100*/  NOP ;  /* 0x0000000000007918 */ /* 0x000fc00000000000 */
[----:B------:R-:W-:-:S00]  /*0110*/  NOP ;  /* 0x0000000000007918 */ /* 0x000fc00000000000 */
[----:B------:R-:W-:-:S00]  /*0120*/  NOP ;  /* 0x0000000000007918 */ /* 0x000fc00000000000 */
[----:B------:R-:W-:-:S00]  /*0130*/  NOP ;  /* 0x0000000000007918 */ /* 0x000fc00000000000 */
[----:B------:R-:W-:-:S00]  /*0140*/  NOP ;  /* 0x0000000000007918 */ /* 0x000fc00000000000 */
[----:B------:R-:W-:-:S00]  /*0150*/  NOP ;  /* 0x0000000000007918 */ /* 0x000fc00000000000 */
[----:B------:R-:W-:-:S00]  /*0160*/  NOP ;  /* 0x0000000000007918 */ /* 0x000fc00000000000 */
[----:B------:R-:W-:-:S00]  /*0170*/  NOP ;  /* 0x0000000000007918 */ /* 0x000fc00000000000 */
.L_x_1:


//--------------------- .nv.shared.reserved.0     --------------------------
	.section	.nv.shared.reserved.0,"aw",@nobits
	.weak		__nv_reservedSMEM_offset_0_alias
	.size		__nv_reservedSMEM_offset_0_alias, 0, 64
	.other		__nv_reservedSMEM_offset_0_alias,@"STO_CUDA_RESERVED_SHARED STV_DEFAULT"
__nv_reservedSMEM_offset_0_alias:
	.zero		0
	.zero		64


//--------------------- .nv.constant0._Z5saxpyPfS_ff --------------------------
	.section	.nv.constant0._Z5saxpyPfS_ff,"a",@progbits
	.sectionflags	@""
	.align	4
.nv.constant0._Z5saxpyPfS_ff:
	.zero		920


//--------------------- SYMBOLS --------------------------

	.type		.nv.reservedSmem.offset0,@object
	.size		.nv.reservedSmem.offset0,0x4
